//
// Generated by NVIDIA NVVM Compiler
//
// Compiler Build ID: CL-36424714
// Cuda compilation tools, release 13.0, V13.0.88
// Based on NVVM 20.0.0
//

.version 9.0
.target sm_100
.address_size 64

	// .globl	_Z8d_matmulPKdS0_Pdmmm

.visible .entry _Z8d_matmulPKdS0_Pdmmm(
	.param .u64 .ptr .align 1 _Z8d_matmulPKdS0_Pdmmm_param_0,
	.param .u64 .ptr .align 1 _Z8d_matmulPKdS0_Pdmmm_param_1,
	.param .u64 .ptr .align 1 _Z8d_matmulPKdS0_Pdmmm_param_2,
	.param .u64 _Z8d_matmulPKdS0_Pdmmm_param_3,
	.param .u64 _Z8d_matmulPKdS0_Pdmmm_param_4,
	.param .u64 _Z8d_matmulPKdS0_Pdmmm_param_5
)
{
	.reg .pred 	%p<22>;
	.reg .b32 	%r<5>;
	.reg .b64 	%rd<114>;
	.reg .b64 	%fd<67>;

	ld.param.u64 	%rd42, [_Z8d_matmulPKdS0_Pdmmm_param_0];
	ld.param.u64 	%rd43, [_Z8d_matmulPKdS0_Pdmmm_param_1];
	ld.param.u64 	%rd44, [_Z8d_matmulPKdS0_Pdmmm_param_2];
	ld.param.u64 	%rd39, [_Z8d_matmulPKdS0_Pdmmm_param_3];
	ld.param.u64 	%rd40, [_Z8d_matmulPKdS0_Pdmmm_param_4];
	ld.param.u64 	%rd41, [_Z8d_matmulPKdS0_Pdmmm_param_5];
	cvta.to.global.u64 	%rd1, %rd43;
	cvta.to.global.u64 	%rd2, %rd42;
	cvta.to.global.u64 	%rd3, %rd44;
	mov.u32 	%r1, %ntid.x;
	mov.u32 	%r2, %ctaid.x;
	mov.u32 	%r3, %tid.x;
	mad.lo.s32 	%r4, %r1, %r2, %r3;
	cvt.u64.u32 	%rd4, %r4;
	setp.le.u64 	%p1, %rd39, %rd4;
	setp.eq.s64 	%p2, %rd41, 0;
	or.pred  	%p3, %p1, %p2;
	@%p3 bra 	$L__BB0_26;
	setp.ne.s64 	%p4, %rd40, 0;
	mul.lo.s64 	%rd5, %rd39, %rd4;
	@%p4 bra 	$L__BB0_13;
	add.s64 	%rd85, %rd41, -1;
	and.b64  	%rd6, %rd41, 7;
	setp.lt.u64 	%p14, %rd85, 7;
	mov.b64 	%rd105, 0;
	@%p14 bra 	$L__BB0_5;
	and.b64  	%rd105, %rd41, -8;
	shl.b64 	%rd86, %rd5, 3;
	add.s64 	%rd87, %rd86, %rd3;
	add.s64 	%rd102, %rd87, 32;
	mov.u64 	%rd103, %rd105;
$L__BB0_4:
	.pragma "nounroll";
	mov.b64 	%rd88, 0;
	st.global.u64 	[%rd102+-32], %rd88;
	st.global.u64 	[%rd102+-24], %rd88;
	st.global.u64 	[%rd102+-16], %rd88;
	st.global.u64 	[%rd102+-8], %rd88;
	st.global.u64 	[%rd102], %rd88;
	st.global.u64 	[%rd102+8], %rd88;
	st.global.u64 	[%rd102+16], %rd88;
	st.global.u64 	[%rd102+24], %rd88;
	add.s64 	%rd103, %rd103, -8;
	add.s64 	%rd102, %rd102, 64;
	setp.ne.s64 	%p15, %rd103, 0;
	@%p15 bra 	$L__BB0_4;
$L__BB0_5:
	setp.eq.s64 	%p16, %rd6, 0;
	@%p16 bra 	$L__BB0_26;
	and.b64  	%rd14, %rd41, 3;
	setp.lt.u64 	%p17, %rd6, 4;
	@%p17 bra 	$L__BB0_8;
	add.s64 	%rd89, %rd105, %rd5;
	shl.b64 	%rd90, %rd89, 3;
	add.s64 	%rd91, %rd3, %rd90;
	mov.b64 	%rd92, 0;
	st.global.u64 	[%rd91], %rd92;
	st.global.u64 	[%rd91+8], %rd92;
	st.global.u64 	[%rd91+16], %rd92;
	st.global.u64 	[%rd91+24], %rd92;
	add.s64 	%rd105, %rd105, 4;
$L__BB0_8:
	setp.eq.s64 	%p18, %rd14, 0;
	@%p18 bra 	$L__BB0_26;
	setp.eq.s64 	%p19, %rd14, 1;
	@%p19 bra 	$L__BB0_11;
	add.s64 	%rd93, %rd105, %rd5;
	shl.b64 	%rd94, %rd93, 3;
	add.s64 	%rd95, %rd3, %rd94;
	mov.b64 	%rd96, 0;
	st.global.u64 	[%rd95], %rd96;
	st.global.u64 	[%rd95+8], %rd96;
	add.s64 	%rd105, %rd105, 2;
$L__BB0_11:
	and.b64  	%rd97, %rd41, 1;
	setp.eq.b64 	%p20, %rd97, 1;
	not.pred 	%p21, %p20;
	@%p21 bra 	$L__BB0_26;
	add.s64 	%rd98, %rd105, %rd5;
	shl.b64 	%rd99, %rd98, 3;
	add.s64 	%rd100, %rd3, %rd99;
	mov.b64 	%rd101, 0;
	st.global.u64 	[%rd100], %rd101;
	bra.uni 	$L__BB0_26;
$L__BB0_13:
	and.b64  	%rd19, %rd40, 7;
	and.b64  	%rd20, %rd40, 3;
	and.b64  	%rd21, %rd40, -8;
	shl.b64 	%rd22, %rd40, 6;
	shl.b64 	%rd23, %rd40, 3;
	mov.b64 	%rd107, 0;
$L__BB0_14:
	setp.lt.u64 	%p5, %rd40, 8;
	mov.b64 	%rd112, 0;
	mov.f64 	%fd66, 0d0000000000000000;
	@%p5 bra 	$L__BB0_17;
	shl.b64 	%rd47, %rd5, 3;
	add.s64 	%rd48, %rd47, %rd2;
	add.s64 	%rd108, %rd48, 32;
	shl.b64 	%rd49, %rd107, 3;
	add.s64 	%rd109, %rd1, %rd49;
	mov.f64 	%fd66, 0d0000000000000000;
	mov.u64 	%rd110, %rd21;
$L__BB0_16:
	.pragma "nounroll";
	ld.global.f64 	%fd16, [%rd108+-32];
	ld.global.f64 	%fd17, [%rd109];
	fma.rn.f64 	%fd18, %fd16, %fd17, %fd66;
	ld.global.f64 	%fd19, [%rd108+-24];
	add.s64 	%rd50, %rd109, %rd23;
	ld.global.f64 	%fd20, [%rd50];
	fma.rn.f64 	%fd21, %fd19, %fd20, %fd18;
	ld.global.f64 	%fd22, [%rd108+-16];
	add.s64 	%rd51, %rd50, %rd23;
	ld.global.f64 	%fd23, [%rd51];
	fma.rn.f64 	%fd24, %fd22, %fd23, %fd21;
	ld.global.f64 	%fd25, [%rd108+-8];
	add.s64 	%rd52, %rd51, %rd23;
	ld.global.f64 	%fd26, [%rd52];
	fma.rn.f64 	%fd27, %fd25, %fd26, %fd24;
	ld.global.f64 	%fd28, [%rd108];
	add.s64 	%rd53, %rd52, %rd23;
	ld.global.f64 	%fd29, [%rd53];
	fma.rn.f64 	%fd30, %fd28, %fd29, %fd27;
	ld.global.f64 	%fd31, [%rd108+8];
	add.s64 	%rd54, %rd53, %rd23;
	ld.global.f64 	%fd32, [%rd54];
	fma.rn.f64 	%fd33, %fd31, %fd32, %fd30;
	ld.global.f64 	%fd34, [%rd108+16];
	add.s64 	%rd55, %rd54, %rd23;
	ld.global.f64 	%fd35, [%rd55];
	fma.rn.f64 	%fd36, %fd34, %fd35, %fd33;
	ld.global.f64 	%fd37, [%rd108+24];
	add.s64 	%rd56, %rd55, %rd23;
	ld.global.f64 	%fd38, [%rd56];
	fma.rn.f64 	%fd66, %fd37, %fd38, %fd36;
	add.s64 	%rd110, %rd110, -8;
	add.s64 	%rd109, %rd109, %rd22;
	add.s64 	%rd108, %rd108, 64;
	setp.ne.s64 	%p6, %rd110, 0;
	mov.u64 	%rd112, %rd21;
	@%p6 bra 	$L__BB0_16;
$L__BB0_17:
	setp.eq.s64 	%p7, %rd19, 0;
	@%p7 bra 	$L__BB0_25;
	add.s64 	%rd57, %rd19, -1;
	setp.lt.u64 	%p8, %rd57, 3;
	@%p8 bra 	$L__BB0_20;
	add.s64 	%rd58, %rd112, %rd5;
	shl.b64 	%rd59, %rd58, 3;
	add.s64 	%rd60, %rd2, %rd59;
	ld.global.f64 	%fd40, [%rd60];
	mad.lo.s64 	%rd61, %rd112, %rd40, %rd107;
	shl.b64 	%rd62, %rd61, 3;
	add.s64 	%rd63, %rd1, %rd62;
	ld.global.f64 	%fd41, [%rd63];
	fma.rn.f64 	%fd42, %fd40, %fd41, %fd66;
	ld.global.f64 	%fd43, [%rd60+8];
	add.s64 	%rd64, %rd63, %rd23;
	ld.global.f64 	%fd44, [%rd64];
	fma.rn.f64 	%fd45, %fd43, %fd44, %fd42;
	ld.global.f64 	%fd46, [%rd60+16];
	add.s64 	%rd65, %rd64, %rd23;
	ld.global.f64 	%fd47, [%rd65];
	fma.rn.f64 	%fd48, %fd46, %fd47, %fd45;
	ld.global.f64 	%fd49, [%rd60+24];
	add.s64 	%rd66, %rd65, %rd23;
	ld.global.f64 	%fd50, [%rd66];
	fma.rn.f64 	%fd66, %fd49, %fd50, %fd48;
	add.s64 	%rd112, %rd112, 4;
$L__BB0_20:
	setp.eq.s64 	%p9, %rd20, 0;
	@%p9 bra 	$L__BB0_25;
	setp.eq.s64 	%p10, %rd20, 1;
	@%p10 bra 	$L__BB0_23;
	add.s64 	%rd67, %rd112, %rd5;
	shl.b64 	%rd68, %rd67, 3;
	add.s64 	%rd69, %rd2, %rd68;
	ld.global.f64 	%fd52, [%rd69];
	mad.lo.s64 	%rd70, %rd112, %rd40, %rd107;
	shl.b64 	%rd71, %rd70, 3;
	add.s64 	%rd72, %rd1, %rd71;
	ld.global.f64 	%fd53, [%rd72];
	fma.rn.f64 	%fd54, %fd52, %fd53, %fd66;
	ld.global.f64 	%fd55, [%rd69+8];
	add.s64 	%rd73, %rd72, %rd23;
	ld.global.f64 	%fd56, [%rd73];
	fma.rn.f64 	%fd66, %fd55, %fd56, %fd54;
	add.s64 	%rd112, %rd112, 2;
$L__BB0_23:
	and.b64  	%rd74, %rd40, 1;
	setp.eq.b64 	%p11, %rd74, 1;
	not.pred 	%p12, %p11;
	@%p12 bra 	$L__BB0_25;
	add.s64 	%rd75, %rd112, %rd5;
	shl.b64 	%rd76, %rd75, 3;
	add.s64 	%rd77, %rd2, %rd76;
	ld.global.f64 	%fd57, [%rd77];
	mad.lo.s64 	%rd78, %rd112, %rd40, %rd107;
	shl.b64 	%rd79, %rd78, 3;
	add.s64 	%rd80, %rd1, %rd79;
	ld.global.f64 	%fd58, [%rd80];
	fma.rn.f64 	%fd66, %fd57, %fd58, %fd66;
$L__BB0_25:
	add.s64 	%rd81, %rd107, %rd5;
	shl.b64 	%rd82, %rd81, 3;
	add.s64 	%rd83, %rd3, %rd82;
	st.global.f64 	[%rd83], %fd66;
	add.s64 	%rd107, %rd107, 1;
	setp.ne.s64 	%p13, %rd107, %rd41;
	@%p13 bra 	$L__BB0_14;
$L__BB0_26:
	ret;

}


// ===== COMPILED SASS (sm_100) =====

	.target	sm_100

	.elftype	@"ET_EXEC"


//--------------------- .note.nv.tkinfo           --------------------------
	.section	.note.nv.tkinfo,"",@"SHT_NOTE"
	.sectionflags	@"SHF_NOTE_NV_TKINFO"
	.tkinfo
        /*0018*/ 	.word	0x00000002
        /*0030*/ 	.string	""
        /*0030*/ 	.string	"ptxas"
        /*0030*/ 	.string	"Cuda compilation tools, release 13.0, V13.0.88"
        /*0030*/ 	.string	"Build cuda_13.0.r13.0/compiler.36424714_0"
        /*0030*/ 	.string	"-arch sm_100 -m 64 "



//--------------------- .note.nv.cuinfo           --------------------------
	.section	.note.nv.cuinfo,"",@"SHT_NOTE"
	.sectionflags	@"SHF_NOTE_NV_CUINFO"
        /*0018*/ 	.short	0x0002
        /*001a*/ 	.short	0x0064
        /*001c*/ 	.short	0x0082
	.zero		2


//--------------------- .nv.info                  --------------------------
	.section	.nv.info,"",@"SHT_CUDA_INFO"
	.align	4


	//----- nvinfo : EIATTR_REGCOUNT
	.align		4
        /*0000*/ 	.byte	0x04, 0x2f
        /*0002*/ 	.short	(.L_1 - .L_0)
	.align		4
.L_0:
        /*0004*/ 	.word	index@(_Z8d_matmulPKdS0_Pdmmm)
        /*0008*/ 	.word	0x00000020


	//----- nvinfo : EIATTR_FRAME_SIZE
	.align		4
.L_1:
        /*000c*/ 	.byte	0x04, 0x11
        /*000e*/ 	.short	(.L_3 - .L_2)
	.align		4
.L_2:
        /*0010*/ 	.word	index@(_Z8d_matmulPKdS0_Pdmmm)
        /*0014*/ 	.word	0x00000000


	//----- nvinfo : EIATTR_MIN_STACK_SIZE
	.align		4
.L_3:
        /*0018*/ 	.byte	0x04, 0x12
        /*001a*/ 	.short	(.L_5 - .L_4)
	.align		4
.L_4:
        /*001c*/ 	.word	index@(_Z8d_matmulPKdS0_Pdmmm)
        /*0020*/ 	.word	0x00000000
.L_5:


//--------------------- .nv.compat                --------------------------
	.section	.nv.compat,"",@"SHT_CUDA_COMPAT_INFO"
	.align	4
        /*0000*/ 	.byte	0x02, 0x09, 0x00, 0x00, 0x02, 0x02, 0x01, 0x00, 0x02, 0x05, 0x05, 0x00, 0x03, 0x07, 0x01, 0x01
        /*0010*/ 	.byte	0x02, 0x03, 0x00, 0x00, 0x02, 0x06, 0x01, 0x00, 0x04, 0x0b, 0x08, 0x00, 0x01, 0x00, 0x00, 0x00
        /*0020*/ 	.byte	0x00, 0x00, 0x00, 0x00


//--------------------- .nv.info._Z8d_matmulPKdS0_Pdmmm --------------------------
	.section	.nv.info._Z8d_matmulPKdS0_Pdmmm,"",@"SHT_CUDA_INFO"
	.sectionflags	@""
	.align	4


	//----- nvinfo : EIATTR_CUDA_API_VERSION
	.align		4
        /*0000*/ 	.byte	0x04, 0x37
        /*0002*/ 	.short	(.L_7 - .L_6)
.L_6:
        /*0004*/ 	.word	0x00000082


	//----- nvinfo : EIATTR_KPARAM_INFO
	.align		4
.L_7:
        /*0008*/ 	.byte	0x04, 0x17
        /*000a*/ 	.short	(.L_9 - .L_8)
.L_8:
        /*000c*/ 	.word	0x00000000
        /*0010*/ 	.short	0x0005
        /*0012*/ 	.short	0x0028
        /*0014*/ 	.byte	0x00, 0xf0, 0x21, 0x00


	//----- nvinfo : EIATTR_KPARAM_INFO
	.align		4
.L_9:
        /*0018*/ 	.byte	0x04, 0x17
        /*001a*/ 	.short	(.L_11 - .L_10)
.L_10:
        /*001c*/ 	.word	0x00000000
        /*0020*/ 	.short	0x0004
        /*0022*/ 	.short	0x0020
        /*0024*/ 	.byte	0x00, 0xf0, 0x21, 0x00


	//----- nvinfo : EIATTR_KPARAM_INFO
	.align		4
.L_11:
        /*0028*/ 	.byte	0x04, 0x17
        /*002a*/ 	.short	(.L_13 - .L_12)
.L_12:
        /*002c*/ 	.word	0x00000000
        /*0030*/ 	.short	0x0003
        /*0032*/ 	.short	0x0018
        /*0034*/ 	.byte	0x00, 0xf0, 0x21, 0x00


	//----- nvinfo : EIATTR_KPARAM_INFO
	.align		4
.L_13:
        /*0038*/ 	.byte	0x04, 0x17
        /*003a*/ 	.short	(.L_15 - .L_14)
.L_14:
        /*003c*/ 	.word	0x00000000
        /*0040*/ 	.short	0x0002
        /*0042*/ 	.short	0x0010
        /*0044*/ 	.byte	0x00, 0xf5, 0x21, 0x00


	//----- nvinfo : EIATTR_KPARAM_INFO
	.align		4
.L_15:
        /*0048*/ 	.byte	0x04, 0x17
        /*004a*/ 	.short	(.L_17 - .L_16)
.L_16:
        /*004c*/ 	.word	0x00000000
        /*0050*/ 	.short	0x0001
        /*0052*/ 	.short	0x0008
        /*0054*/ 	.byte	0x00, 0xf5, 0x21, 0x00


	//----- nvinfo : EIATTR_KPARAM_INFO
	.align		4
.L_17:
        /*0058*/ 	.byte	0x04, 0x17
        /*005a*/ 	.short	(.L_19 - .L_18)
.L_18:
        /*005c*/ 	.word	0x00000000
        /*0060*/ 	.short	0x0000
        /*0062*/ 	.short	0x0000
        /*0064*/ 	.byte	0x00, 0xf5, 0x21, 0x00


	//----- nvinfo : EIATTR_SPARSE_MMA_MASK
	.align		4
.L_19:
        /*0068*/ 	.byte	0x03, 0x50
        /*006a*/ 	.short	0x0000


	//----- nvinfo : EIATTR_MAXREG_COUNT
	.align		4
        /*006c*/ 	.byte	0x03, 0x1b
        /*006e*/ 	.short	0x00ff


	//----- nvinfo : EIATTR_MERCURY_ISA_VERSION
	.align		4
        /*0070*/ 	.byte	0x03, 0x5f
        /*0072*/ 	.short	0x0101


	//----- nvinfo : EIATTR_VRC_CTA_INIT_COUNT
	.align		4
        /*0074*/ 	.byte	0x02, 0x4a
	.zero		1
	.zero		1


	//----- nvinfo : EIATTR_EXIT_INSTR_OFFSETS
	.align		4
        /*0078*/ 	.byte	0x04, 0x1c
        /*007a*/ 	.short	(.L_21 - .L_20)


	//   ....[0]....
.L_20:
        /*007c*/ 	.word	0x000000b0


	//   ....[1]....
        /*0080*/ 	.word	0x00000370


	//   ....[2]....
        /*0084*/ 	.word	0x00000490


	//   ....[3]....
        /*0088*/ 	.word	0x00000590


	//   ....[4]....
        /*008c*/ 	.word	0x00000600


	//   ....[5]....
        /*0090*/ 	.word	0x000012a0


	//----- nvinfo : EIATTR_CBANK_PARAM_SIZE
	.align		4
.L_21:
        /*0094*/ 	.byte	0x03, 0x19
        /*0096*/ 	.short	0x0030


	//----- nvinfo : EIATTR_PARAM_CBANK
	.align		4
        /*0098*/ 	.byte	0x04, 0x0a
        /*009a*/ 	.short	(.L_23 - .L_22)
	.align		4
.L_22:
        /*009c*/ 	.word	index@(.nv.constant0._Z8d_matmulPKdS0_Pdmmm)
        /*00a0*/ 	.short	0x0380
        /*00a2*/ 	.short	0x0030


	//----- nvinfo : EIATTR_SW_WAR
	.align		4
.L_23:
        /*00a4*/ 	.byte	0x04, 0x36
        /*00a6*/ 	.short	(.L_25 - .L_24)
.L_24:
        /*00a8*/ 	.word	0x00000008
.L_25:


//--------------------- .nv.callgraph             --------------------------
	.section	.nv.callgraph,"",@"SHT_CUDA_CALLGRAPH"
	.align	4
	.sectionentsize	8
	.align		4
        /*0000*/ 	.word	0x00000000
	.align		4
        /*0004*/ 	.word	0xffffffff
	.align		4
        /*0008*/ 	.word	0x00000000
	.align		4
        /*000c*/ 	.word	0xfffffffe
	.align		4
        /*0010*/ 	.word	0x00000000
	.align		4
        /*0014*/ 	.word	0xfffffffd
	.align		4
        /*0018*/ 	.word	0x00000000
	.align		4
        /*001c*/ 	.word	0xfffffffc


//--------------------- .text._Z8d_matmulPKdS0_Pdmmm --------------------------
	.section	.text._Z8d_matmulPKdS0_Pdmmm,"ax",@progbits
	.align	128
        .global         _Z8d_matmulPKdS0_Pdmmm
        .type           _Z8d_matmulPKdS0_Pdmmm,@function
        .size           _Z8d_matmulPKdS0_Pdmmm,(.L_x_12 - _Z8d_matmulPKdS0_Pdmmm)
        .other          _Z8d_matmulPKdS0_Pdmmm,@"STO_CUDA_ENTRY STV_DEFAULT"
_Z8d_matmulPKdS0_Pdmmm:
.text._Z8d_matmulPKdS0_Pdmmm:
[----:B------:R-:W-:Y:S01]  /*0000*/  LDC R1, c[0x0][0x37c] ;  /* 0x0000df00ff017b82 */ /* 0x000fe20000000800 */
[----:B------:R-:W0:Y:S07]  /*0010*/  S2R R11, SR_CTAID.X ;  /* 0x00000000000b7919 */ /* 0x000e2e0000002500 */
[----:B------:R-:W1:Y:S01]  /*0020*/  LDC.64 R4, c[0x0][0x3a8] ;  /* 0x0000ea00ff047b82 */ /* 0x000e620000000a00 */
[----:B------:R-:W0:Y:S01]  /*0030*/  LDCU UR4, c[0x0][0x360] ;  /* 0x00006c00ff0477ac */ /* 0x000e220008000800 */
[----:B------:R-:W0:Y:S01]  /*0040*/  S2R R0, SR_TID.X ;  /* 0x0000000000007919 */ /* 0x000e220000002100 */
[----:B------:R-:W2:Y:S01]  /*0050*/  LDCU.64 UR6, c[0x0][0x398] ;  /* 0x00007300ff0677ac */ /* 0x000ea20008000a00 */
[----:B-1----:R-:W-:-:S04]  /*0060*/  ISETP.NE.U32.AND P0, PT, R4, RZ, PT ;  /* 0x000000ff0400720c */ /* 0x002fc80003f05070 */
[----:B------:R-:W-:Y:S01]  /*0070*/  ISETP.NE.AND.EX P0, PT, R5, RZ, PT, P0 ;  /* 0x000000ff0500720c */ /* 0x000fe20003f05300 */
[----:B0-----:R-:W-:-:S05]  /*0080*/  IMAD R11, R11, UR4, R0 ;  /* 0x000000040b0b7c24 */ /* 0x001fca000f8e0200 */
[----:B--2---:R-:W-:-:S04]  /*0090*/  ISETP.GE.U32.AND P1, PT, R11, UR6, PT ;  /* 0x000000060b007c0c */ /* 0x004fc8000bf26070 */
[----:B------:R-:W-:-:S13]  /*00a0*/  ISETP.GE.U32.OR.EX P0, PT, RZ, UR7, !P0, P1 ;  /* 0x00000007ff007c0c */ /* 0x000fda000c706510 */
[----:B------:R-:W-:Y:S05]  /*00b0*/  @P0 EXIT ;  /* 0x000000000000094d */ /* 0x000fea0003800000 */
[----:B------:R-:W0:Y:S01]  /*00c0*/  LDCU.64 UR18, c[0x0][0x3a0] ;  /* 0x00007400ff1277ac */ /* 0x000e220008000a00 */
[C---:B------:R-:W-:Y:S01]  /*00d0*/  IMAD.WIDE.U32 R2, R11.reuse, UR6, RZ ;  /* 0x000000060b027c25 */ /* 0x040fe2000f8e00ff */
[----:B------:R-:W1:Y:S03]  /*00e0*/  LDCU.64 UR16, c[0x0][0x358] ;  /* 0x00006b00ff1077ac */ /* 0x000e660008000a00 */
[----:B------:R-:W-:Y:S01]  /*00f0*/  IMAD R11, R11, UR7, R3 ;  /* 0x000000070b0b7c24 */ /* 0x000fe2000f8e0203 */
[----:B0-----:R-:W-:-:S04]  /*0100*/  UISETP.NE.U32.AND UP0, UPT, UR18, URZ, UPT ;  /* 0x000000ff1200728c */ /* 0x001fc8000bf05070 */
[----:B------:R-:W-:-:S09]  /*0110*/  UISETP.NE.AND.EX UP0, UPT, UR19, URZ, UPT, UP0 ;  /* 0x000000ff1300728c */ /* 0x000fd2000bf05300 */
[----:B-1----:R-:W-:Y:S05]  /*0120*/  BRA.U UP0, `(.L_x_0) ;  /* 0x0000000500387547 */ /* 0x002fea000b800000 */
[C---:B------:R-:W-:Y:S01]  /*0130*/  IADD3 R0, P0, PT, R4.reuse, -0x1, RZ ;  /* 0xffffffff04007810 */ /* 0x040fe20007f1e0ff */
[----:B------:R-:W-:Y:S01]  /*0140*/  IMAD.MOV.U32 R13, RZ, RZ, RZ ;  /* 0x000000ffff0d7224 */ /* 0x000fe200078e00ff */
[----:B------:R-:W-:Y:S01]  /*0150*/  LOP3.LUT R12, R4, 0x7, RZ, 0xc0, !PT ;  /* 0x00000007040c7812 */ /* 0x000fe200078ec0ff */
[----:B------:R-:W-:Y:S01]  /*0160*/  IMAD.MOV.U32 R10, RZ, RZ, RZ ;  /* 0x000000ffff0a7224 */ /* 0x000fe200078e00ff */
[----:B------:R-:W-:Y:S02]  /*0170*/  ISETP.GE.U32.AND P1, PT, R0, 0x7, PT ;  /* 0x000000070000780c */ /* 0x000fe40003f26070 */
[----:B------:R-:W-:Y:S02]  /*0180*/  IADD3.X R5, PT, PT, R5, -0x1, RZ, P0, !PT ;  /* 0xffffffff05057810 */ /* 0x000fe400007fe4ff */
[----:B------:R-:W-:Y:S02]  /*0190*/  ISETP.NE.U32.AND P0, PT, R12, RZ, PT ;  /* 0x000000ff0c00720c */ /* 0x000fe40003f05070 */
[----:B------:R-:W-:-:S02]  /*01a0*/  ISETP.GE.U32.AND.EX P1, PT, R5, RZ, PT, P1 ;  /* 0x000000ff0500720c */ /* 0x000fc40003f26110 */
[----:B------:R-:W-:-:S11]  /*01b0*/  ISETP.NE.AND.EX P0, PT, RZ, RZ, PT, P0 ;  /* 0x000000ffff00720c */ /* 0x000fd60003f05300 */
[----:B------:R-:W-:Y:S05]  /*01c0*/  @!P1 BRA `(.L_x_1) ;  /* 0x0000000000689947 */ /* 0x000fea0003800000 */
[----:B------:R-:W0:Y:S01]  /*01d0*/  LDCU.64 UR4, c[0x0][0x390] ;  /* 0x00007200ff0477ac */ /* 0x000e220008000a00 */
[----:B------:R-:W1:Y:S01]  /*01e0*/  LDC R10, c[0x0][0x3ac] ;  /* 0x0000eb00ff0a7b82 */ /* 0x000e620000000800 */
[----:B------:R-:W-:-:S05]  /*01f0*/  LOP3.LUT R13, R4, 0xfffffff8, RZ, 0xc0, !PT ;  /* 0xfffffff8040d7812 */ /* 0x000fca00078ec0ff */
[----:B------:R-:W-:Y:S01]  /*0200*/  IMAD.MOV.U32 R0, RZ, RZ, R13 ;  /* 0x000000ffff007224 */ /* 0x000fe200078e000d */
[----:B0-----:R-:W-:-:S04]  /*0210*/  LEA R8, P1, R2, UR4, 0x3 ;  /* 0x0000000402087c11 */ /* 0x001fc8000f8218ff */
[----:B------:R-:W-:Y:S02]  /*0220*/  IADD3 R8, P2, PT, R8, 0x20, RZ ;  /* 0x0000002008087810 */ /* 0x000fe40007f5e0ff */
[----:B------:R-:W-:Y:S01]  /*0230*/  LEA.HI.X R9, R2, UR5, R11, 0x3, P1 ;  /* 0x0000000502097c11 */ /* 0x000fe200088f1c0b */
[----:B-1----:R-:W-:-:S04]  /*0240*/  IMAD.MOV.U32 R5, RZ, RZ, R10 ;  /* 0x000000ffff057224 */ /* 0x002fc800078e000a */
[----:B------:R-:W-:-:S07]  /*0250*/  IMAD.X R9, RZ, RZ, R9, P2 ;  /* 0x000000ffff097224 */ /* 0x000fce00010e0609 */
.L_x_2:
[----:B------:R-:W-:Y:S01]  /*0260*/  IADD3 R0, P1, PT, R0, -0x8, RZ ;  /* 0xfffffff800007810 */ /* 0x000fe20007f3e0ff */
[----:B0-----:R-:W-:Y:S02]  /*0270*/  IMAD.MOV.U32 R6, RZ, RZ, R8 ;  /* 0x000000ffff067224 */ /* 0x001fe400078e0008 */
[----:B------:R-:W-:Y:S01]  /*0280*/  IMAD.MOV.U32 R7, RZ, RZ, R9 ;  /* 0x000000ffff077224 */ /* 0x000fe200078e0009 */
[----:B------:R-:W-:Y:S02]  /*0290*/  IADD3.X R5, PT, PT, R5, -0x1, RZ, P1, !PT ;  /* 0xffffffff05057810 */ /* 0x000fe40000ffe4ff */
[----:B------:R-:W-:Y:S02]  /*02a0*/  ISETP.NE.U32.AND P1, PT, R0, RZ, PT ;  /* 0x000000ff0000720c */ /* 0x000fe40003f25070 */
[----:B------:R-:W-:Y:S01]  /*02b0*/  IADD3 R8, P2, PT, R6, 0x40, RZ ;  /* 0x0000004006087810 */ /* 0x000fe20007f5e0ff */
[----:B------:R0:W-:Y:S01]  /*02c0*/  STG.E.64 desc[UR16][R6.64+-0x20], RZ ;  /* 0xffffe0ff06007986 */ /* 0x0001e2000c101b10 */
[----:B------:R-:W-:-:S03]  /*02d0*/  ISETP.NE.AND.EX P1, PT, R5, RZ, PT, P1 ;  /* 0x000000ff0500720c */ /* 0x000fc60003f25310 */
[----:B------:R0:W-:Y:S01]  /*02e0*/  STG.E.64 desc[UR16][R6.64+-0x18], RZ ;  /* 0xffffe8ff06007986 */ /* 0x0001e2000c101b10 */
[----:B------:R-:W-:-:S03]  /*02f0*/  IMAD.X R9, RZ, RZ, R7, P2 ;  /* 0x000000ffff097224 */ /* 0x000fc600010e0607 */
[----:B------:R0:W-:Y:S04]  /*0300*/  STG.E.64 desc[UR16][R6.64+-0x10], RZ ;  /* 0xfffff0ff06007986 */ /* 0x0001e8000c101b10 */
[----:B------:R0:W-:Y:S04]  /*0310*/  STG.E.64 desc[UR16][R6.64+-0x8], RZ ;  /* 0xfffff8ff06007986 */ /* 0x0001e8000c101b10 */
[----:B------:R0:W-:Y:S04]  /*0320*/  STG.E.64 desc[UR16][R6.64], RZ ;  /* 0x000000ff06007986 */ /* 0x0001e8000c101b10 */
[----:B------:R0:W-:Y:S04]  /*0330*/  STG.E.64 desc[UR16][R6.64+0x8], RZ ;  /* 0x000008ff06007986 */ /* 0x0001e8000c101b10 */
[----:B------:R0:W-:Y:S04]  /*0340*/  STG.E.64 desc[UR16][R6.64+0x10], RZ ;  /* 0x000010ff06007986 */ /* 0x0001e8000c101b10 */
[----:B------:R0:W-:Y:S01]  /*0350*/  STG.E.64 desc[UR16][R6.64+0x18], RZ ;  /* 0x000018ff06007986 */ /* 0x0001e2000c101b10 */
[----:B------:R-:W-:Y:S05]  /*0360*/  @P1 BRA `(.L_x_2) ;  /* 0xfffffffc00bc1947 */ /* 0x000fea000383ffff */
.L_x_1:
[----:B------:R-:W-:Y:S05]  /*0370*/  @!P0 EXIT ;  /* 0x000000000000894d */ /* 0x000fea0003800000 */
[----:B------:R-:W-:Y:S02]  /*0380*/  ISETP.GE.U32.AND P1, PT, R12, 0x4, PT ;  /* 0x000000040c00780c */ /* 0x000fe40003f26070 */
[----:B------:R-:W-:Y:S02]  /*0390*/  LOP3.LUT R8, R4, 0x3, RZ, 0xc0, !PT ;  /* 0x0000000304087812 */ /* 0x000fe400078ec0ff */
[----:B------:R-:W-:Y:S02]  /*03a0*/  ISETP.GE.U32.AND.EX P1, PT, RZ, RZ, PT, P1 ;  /* 0x000000ffff00720c */ /* 0x000fe40003f26110 */
[----:B------:R-:W-:-:S04]  /*03b0*/  ISETP.NE.U32.AND P0, PT, R8, RZ, PT ;  /* 0x000000ff0800720c */ /* 0x000fc80003f05070 */
[----:B------:R-:W-:-:S07]  /*03c0*/  ISETP.NE.AND.EX P0, PT, RZ, RZ, PT, P0 ;  /* 0x000000ffff00720c */ /* 0x000fce0003f05300 */
[----:B------:R-:W-:Y:S06]  /*03d0*/  @!P1 BRA `(.L_x_3) ;  /* 0x00000000002c9947 */ /* 0x000fec0003800000 */
[----:B------:R-:W0:Y:S01]  /*03e0*/  LDCU.64 UR4, c[0x0][0x390] ;  /* 0x00007200ff0477ac */ /* 0x000e220008000a00 */
[----:B------:R-:W-:-:S05]  /*03f0*/  IADD3 R0, P1, PT, R13, R2, RZ ;  /* 0x000000020d007210 */ /* 0x000fca0007f3e0ff */
[----:B------:R-:W-:Y:S01]  /*0400*/  IMAD.X R5, R10, 0x1, R11, P1 ;  /* 0x000000010a057824 */ /* 0x000fe200008e060b */
[----:B0-----:R-:W-:-:S04]  /*0410*/  LEA R6, P1, R0, UR4, 0x3 ;  /* 0x0000000400067c11 */ /* 0x001fc8000f8218ff */
[----:B------:R-:W-:Y:S02]  /*0420*/  LEA.HI.X R7, R0, UR5, R5, 0x3, P1 ;  /* 0x0000000500077c11 */ /* 0x000fe400088f1c05 */
[----:B------:R-:W-:-:S03]  /*0430*/  IADD3 R13, P1, PT, R13, 0x4, RZ ;  /* 0x000000040d0d7810 */ /* 0x000fc60007f3e0ff */
[----:B------:R1:W-:Y:S02]  /*0440*/  STG.E.64 desc[UR16][R6.64], RZ ;  /* 0x000000ff06007986 */ /* 0x0003e4000c101b10 */
[----:B------:R-:W-:Y:S02]  /*0450*/  IMAD.X R10, RZ, RZ, R10, P1 ;  /* 0x000000ffff0a7224 */ /* 0x000fe400008e060a */
[----:B------:R1:W-:Y:S04]  /*0460*/  STG.E.64 desc[UR16][R6.64+0x8], RZ ;  /* 0x000008ff06007986 */ /* 0x0003e8000c101b10 */
[----:B------:R1:W-:Y:S04]  /*0470*/  STG.E.64 desc[UR16][R6.64+0x10], RZ ;  /* 0x000010ff06007986 */ /* 0x0003e8000c101b10 */
[----:B------:R1:W-:Y:S02]  /*0480*/  STG.E.64 desc[UR16][R6.64+0x18], RZ ;  /* 0x000018ff06007986 */ /* 0x0003e4000c101b10 */
.L_x_3:
[----:B------:R-:W-:Y:S05]  /*0490*/  @!P0 EXIT ;  /* 0x000000000000894d */ /* 0x000fea0003800000 */
[----:B------:R-:W-:Y:S02]  /*04a0*/  ISETP.NE.U32.AND P1, PT, R8, 0x1, PT ;  /* 0x000000010800780c */ /* 0x000fe40003f25070 */
[----:B------:R-:W-:Y:S02]  /*04b0*/  LOP3.LUT R4, R4, 0x1, RZ, 0xc0, !PT ;  /* 0x0000000104047812 */ /* 0x000fe400078ec0ff */
[----:B------:R-:W-:Y:S02]  /*04c0*/  ISETP.NE.AND.EX P1, PT, RZ, RZ, PT, P1 ;  /* 0x000000ffff00720c */ /* 0x000fe40003f25310 */
[----:B------:R-:W-:-:S04]  /*04d0*/  ISETP.NE.U32.AND P0, PT, R4, 0x1, PT ;  /* 0x000000010400780c */ /* 0x000fc80003f05070 */
[----:B------:R-:W-:-:S07]  /*04e0*/  ISETP.NE.U32.AND.EX P0, PT, RZ, RZ, PT, P0 ;  /* 0x000000ffff00720c */ /* 0x000fce0003f05100 */
[----:B------:R-:W-:Y:S06]  /*04f0*/  @!P1 BRA `(.L_x_4) ;  /* 0x0000000000249947 */ /* 0x000fec0003800000 */
[----:B------:R-:W2:Y:S01]  /*0500*/  LDCU.64 UR4, c[0x0][0x390] ;  /* 0x00007200ff0477ac */ /* 0x000ea20008000a00 */
[----:B------:R-:W-:-:S05]  /*0510*/  IADD3 R0, P1, PT, R13, R2, RZ ;  /* 0x000000020d007210 */ /* 0x000fca0007f3e0ff */
[----:B------:R-:W-:Y:S01]  /*0520*/  IMAD.X R5, R10, 0x1, R11, P1 ;  /* 0x000000010a057824 */ /* 0x000fe200008e060b */
[----:B--2---:R-:W-:-:S04]  /*0530*/  LEA R4, P1, R0, UR4, 0x3 ;  /* 0x0000000400047c11 */ /* 0x004fc8000f8218ff */
[----:B------:R-:W-:Y:S02]  /*0540*/  LEA.HI.X R5, R0, UR5, R5, 0x3, P1 ;  /* 0x0000000500057c11 */ /* 0x000fe400088f1c05 */
[----:B------:R-:W-:-:S03]  /*0550*/  IADD3 R13, P1, PT, R13, 0x2, RZ ;  /* 0x000000020d0d7810 */ /* 0x000fc60007f3e0ff */
[----:B------:R2:W-:Y:S02]  /*0560*/  STG.E.64 desc[UR16][R4.64], RZ ;  /* 0x000000ff04007986 */ /* 0x0005e4000c101b10 */
[----:B------:R-:W-:Y:S02]  /*0570*/  IMAD.X R10, RZ, RZ, R10, P1 ;  /* 0x000000ffff0a7224 */ /* 0x000fe400008e060a */
[----:B------:R2:W-:Y:S06]  /*0580*/  STG.E.64 desc[UR16][R4.64+0x8], RZ ;  /* 0x000008ff04007986 */ /* 0x0005ec000c101b10 */
.L_x_4:
[----:B------:R-:W-:Y:S05]  /*0590*/  @P0 EXIT ;  /* 0x000000000000094d */ /* 0x000fea0003800000 */
[----:B------:R-:W2:Y:S01]  /*05a0*/  LDCU.64 UR4, c[0x0][0x390] ;  /* 0x00007200ff0477ac */ /* 0x000ea20008000a00 */
[----:B------:R-:W-:-:S05]  /*05b0*/  IADD3 R2, P0, PT, R13, R2, RZ ;  /* 0x000000020d027210 */ /* 0x000fca0007f1e0ff */
[----:B------:R-:W-:Y:S01]  /*05c0*/  IMAD.X R11, R10, 0x1, R11, P0 ;  /* 0x000000010a0b7824 */ /* 0x000fe200000e060b */
[----:B--2---:R-:W-:-:S04]  /*05d0*/  LEA R4, P0, R2, UR4, 0x3 ;  /* 0x0000000402047c11 */ /* 0x004fc8000f8018ff */
[----:B------:R-:W-:-:S05]  /*05e0*/  LEA.HI.X R5, R2, UR5, R11, 0x3, P0 ;  /* 0x0000000502057c11 */ /* 0x000fca00080f1c0b */
[----:B------:R-:W-:Y:S01]  /*05f0*/  STG.E.64 desc[UR16][R4.64], RZ ;  /* 0x000000ff04007986 */ /* 0x000fe2000c101b10 */
[----:B------:R-:W-:Y:S05]  /*0600*/  EXIT ;  /* 0x000000000000794d */ /* 0x000fea0003800000 */
.L_x_0:
[----:B------:R-:W-:Y:S02]  /*0610*/  ULOP3.LUT UR24, UR18, 0x7, URZ, 0xc0, !UPT ;  /* 0x0000000712187892 */ /* 0x000fe4000f8ec0ff */
[----:B------:R-:W-:Y:S02]  /*0620*/  ULOP3.LUT UR25, UR18, 0x3, URZ, 0xc0, !UPT ;  /* 0x0000000312197892 */ /* 0x000fe4000f8ec0ff */
[----:B------:R-:W-:Y:S02]  /*0630*/  ULOP3.LUT UR10, UR18, 0xfffffff8, URZ, 0xc0, !UPT ;  /* 0xfffffff8120a7892 */ /* 0x000fe4000f8ec0ff */
[----:B------:R-:W-:Y:S02]  /*0640*/  USHF.L.U64.HI UR26, UR18, 0x6, UR19 ;  /* 0x00000006121a7899 */ /* 0x000fe40008010213 */
[----:B------:R-:W-:Y:S02]  /*0650*/  USHF.L.U64.HI UR11, UR18, 0x3, UR19 ;  /* 0x00000003120b7899 */ /* 0x000fe40008010213 */
[----:B------:R-:W-:Y:S01]  /*0660*/  USHF.L.U32 UR27, UR18, 0x3, URZ ;  /* 0x00000003121b7899 */ /* 0x000fe200080006ff */
[----:B------:R-:W-:Y:S01]  /*0670*/  UMOV UR4, URZ ;  /* 0x000000ff00047c82 */ /* 0x000fe20008000000 */
[----:B------:R-:W-:-:S10]  /*0680*/  UMOV UR5, URZ ;  /* 0x000000ff00057c82 */ /* 0x000fd40008000000 */
.L_x_10:
[----:B0-----:R-:W0:Y:S01]  /*0690*/  LDCU.64 UR8, c[0x0][0x3a0] ;  /* 0x00007400ff0877ac */ /* 0x001e220008000a00 */
[----:B------:R-:W-:Y:S01]  /*06a0*/  CS2R R12, SRZ ;  /* 0x00000000000c7805 */ /* 0x000fe2000001ff00 */
[----:B------:R-:W-:Y:S01]  /*06b0*/  UMOV UR6, URZ ;  /* 0x000000ff00067c82 */ /* 0x000fe20008000000 */
[----:B------:R-:W-:Y:S01]  /*06c0*/  UMOV UR7, URZ ;  /* 0x000000ff00077c82 */ /* 0x000fe20008000000 */
[----:B0-----:R-:W-:-:S04]  /*06d0*/  UISETP.GE.U32.AND UP0, UPT, UR8, 0x8, UPT ;  /* 0x000000080800788c */ /* 0x001fc8000bf06070 */
[----:B------:R-:W-:-:S09]  /*06e0*/  UISETP.GE.U32.AND.EX UP0, UPT, UR9, URZ, UPT, UP0 ;  /* 0x000000ff0900728c */ /* 0x000fd2000bf06100 */
[----:B------:R-:W-:Y:S05]  /*06f0*/  BRA.U !UP0, `(.L_x_5) ;  /* 0x0000000508307547 */ /* 0x000fea000b800000 */
[----:B------:R-:W0:Y:S01]  /*0700*/  LDCU.128 UR12, c[0x0][0x380] ;  /* 0x00007000ff0c77ac */ /* 0x000e220008000c00 */
[----:B------:R-:W-:Y:S01]  /*0710*/  CS2R R12, SRZ ;  /* 0x00000000000c7805 */ /* 0x000fe2000001ff00 */
[----:B------:R-:W1:Y:S01]  /*0720*/  LDCU UR19, c[0x0][0x3a4] ;  /* 0x00007480ff1377ac */ /* 0x000e620008000800 */
[----:B0-----:R-:W-:Y:S01]  /*0730*/  LEA R4, P0, R2, UR12, 0x3 ;  /* 0x0000000c02047c11 */ /* 0x001fe2000f8018ff */
[----:B------:R-:W-:Y:S01]  /*0740*/  ULEA UR14, UP0, UR4, UR14, 0x3 ;  /* 0x0000000e040e7291 */ /* 0x000fe2000f8018ff */
[----:B------:R-:W-:Y:S02]  /*0750*/  UMOV UR12, UR10 ;  /* 0x0000000a000c7c82 */ /* 0x000fe40008000000 */
[----:B------:R-:W-:Y:S01]  /*0760*/  IADD3 R4, P1, PT, R4, 0x20, RZ ;  /* 0x0000002004047810 */ /* 0x000fe20007f3e0ff */
[----:B------:R-:W-:Y:S01]  /*0770*/  ULEA.HI.X UR15, UR4, UR15, UR5, 0x3, UP0 ;  /* 0x0000000f040f7291 */ /* 0x000fe200080f1c05 */
[----:B------:R-:W-:Y:S01]  /*0780*/  LEA.HI.X R5, R2, UR13, R11, 0x3, P0 ;  /* 0x0000000d02057c11 */ /* 0x000fe200080f1c0b */
[----:B-1----:R-:W-:-:S04]  /*0790*/  UMOV UR13, UR19 ;  /* 0x00000013000d7c82 */ /* 0x002fc80008000000 */
[----:B------:R-:W-:-:S07]  /*07a0*/  IMAD.X R5, RZ, RZ, R5, P1 ;  /* 0x000000ffff057224 */ /* 0x000fce00008e0605 */
.L_x_6:
[----:B------:R-:W-:Y:S02]  /*07b0*/  UIADD3 UR20, UP0, UPT, UR14, UR27, URZ ;  /* 0x0000001b0e147290 */ /* 0x000fe4000ff1e0ff */
[----:B------:R-:W-:Y:S01]  /*07c0*/  IMAD.U32 R24, RZ, RZ, UR14 ;  /* 0x0000000eff187e24 */ /* 0x000fe2000f8e00ff */
[----:B------:R-:W2:Y:S01]  /*07d0*/  LDG.E.64 R14, desc[UR16][R4.64+-0x20] ;  /* 0xffffe010040e7981 */ /* 0x000ea2000c1e1b00 */
[----:B------:R-:W-:Y:S01]  /*07e0*/  IMAD.U32 R25, RZ, RZ, UR15 ;  /* 0x0000000fff197e24 */ /* 0x000fe2000f8e00ff */
[----:B------:R-:W-:Y:S02]  /*07f0*/  UIADD3.X UR7, UPT, UPT, UR15, UR11, URZ, UP0, !UPT ;  /* 0x0000000b0f077290 */ /* 0x000fe400087fe4ff */
[----:B------:R-:W-:Y:S01]  /*0800*/  UIADD3 UR6, UP0, UPT, UR20, UR27, URZ ;  /* 0x0000001b14067290 */ /* 0x000fe2000ff1e0ff */
[----:B------:R-:W3:Y:S01]  /*0810*/  LDG.E.64 R20, desc[UR16][R4.64+-0x18] ;  /* 0xffffe81004147981 */ /* 0x000ee2000c1e1b00 */
[----:B------:R-:W-:-:S03]  /*0820*/  IMAD.U32 R22, RZ, RZ, UR20 ;  /* 0x00000014ff167e24 */ /* 0x000fc6000f8e00ff */
[----:B------:R-:W2:Y:S01]  /*0830*/  LDG.E.64 R24, desc[UR16][R24.64] ;  /* 0x0000001018187981 */ /* 0x000ea2000c1e1b00 */
[----:B------:R-:W-:Y:S01]  /*0840*/  IMAD.U32 R23, RZ, RZ, UR7 ;  /* 0x00000007ff177e24 */ /* 0x000fe2000f8e00ff */
[----:B------:R-:W-:Y:S01]  /*0850*/  UIADD3.X UR7, UPT, UPT, UR7, UR11, URZ, UP0, !UPT ;  /* 0x0000000b07077290 */ /* 0x000fe200087fe4ff */
[----:B------:R-:W-:Y:S01]  /*0860*/  IMAD.U32 R16, RZ, RZ, UR6 ;  /* 0x00000006ff107e24 */ /* 0x000fe2000f8e00ff */
[----:B------:R-:W4:Y:S04]  /*0870*/  LDG.E.64 R18, desc[UR16][R4.64+-0x10] ;  /* 0xfffff01004127981 */ /* 0x000f28000c1e1b00 */
[----:B------:R-:W3:Y:S01]  /*0880*/  LDG.E.64 R22, desc[UR16][R22.64] ;  /* 0x0000001016167981 */ /* 0x000ee2000c1e1b00 */
[----:B------:R-:W-:Y:S01]  /*0890*/  IMAD.U32 R17, RZ, RZ, UR7 ;  /* 0x00000007ff117e24 */ /* 0x000fe2000f8e00ff */
[----:B------:R-:W-:-:S02]  /*08a0*/  UIADD3 UR6, UP0, UPT, UR6, UR27, URZ ;  /* 0x0000001b06067290 */ /* 0x000fc4000ff1e0ff */
[----:B------:R-:W5:Y:S04]  /*08b0*/  LDG.E.64 R6, desc[UR16][R4.64+-0x8] ;  /* 0xfffff81004067981 */ /* 0x000f68000c1e1b00 */
[----:B------:R-:W4:Y:S01]  /*08c0*/  LDG.E.64 R16, desc[UR16][R16.64] ;  /* 0x0000001010107981 */ /* 0x000f22000c1e1b00 */
[----:B------:R-:W-:Y:S01]  /*08d0*/  UIADD3.X UR7, UPT, UPT, UR7, UR11, URZ, UP0, !UPT ;  /* 0x0000000b07077290 */ /* 0x000fe200087fe4ff */
[----:B------:R-:W-:-:S05]  /*08e0*/  IMAD.U32 R8, RZ, RZ, UR6 ;  /* 0x00000006ff087e24 */ /* 0x000fca000f8e00ff */
[----:B------:R-:W-:-:S06]  /*08f0*/  IMAD.U32 R9, RZ, RZ, UR7 ;  /* 0x00000007ff097e24 */ /* 0x000fcc000f8e00ff */
[----:B------:R-:W5:Y:S01]  /*0900*/  LDG.E.64 R8, desc[UR16][R8.64] ;  /* 0x0000001008087981 */ /* 0x000f62000c1e1b00 */
[----:B------:R-:W-:-:S04]  /*0910*/  UIADD3 UR6, UP0, UPT, UR6, UR27, URZ ;  /* 0x0000001b06067290 */ /* 0x000fc8000ff1e0ff */
[----:B------:R-:W-:Y:S02]  /*0920*/  UIADD3.X UR7, UPT, UPT, UR7, UR11, URZ, UP0, !UPT ;  /* 0x0000000b07077290 */ /* 0x000fe400087fe4ff */
[----:B------:R-:W-:-:S06]  /*0930*/  UIADD3 UR21, UP0, UPT, UR6, UR27, URZ ;  /* 0x0000001b06157290 */ /* 0x000fcc000ff1e0ff */
[----:B------:R-:W-:Y:S01]  /*0940*/  IMAD.U32 R28, RZ, RZ, UR21 ;  /* 0x00000015ff1c7e24 */ /* 0x000fe2000f8e00ff */
[----:B--2---:R-:W-:Y:S01]  /*0950*/  DFMA R14, R14, R24, R12 ;  /* 0x000000180e0e722b */ /* 0x004fe2000000000c */
[----:B------:R-:W-:Y:S02]  /*0960*/  IMAD.U32 R24, RZ, RZ, UR6 ;  /* 0x00000006ff187e24 */ /* 0x000fe4000f8e00ff */
[----:B------:R-:W-:Y:S01]  /*0970*/  IMAD.U32 R25, RZ, RZ, UR7 ;  /* 0x00000007ff197e24 */ /* 0x000fe2000f8e00ff */
[----:B------:R-:W-:Y:S01]  /*0980*/  UIADD3.X UR6, UPT, UPT, UR7, UR11, URZ, UP0, !UPT ;  /* 0x0000000b07067290 */ /* 0x000fe200087fe4ff */
[----:B------:R-:W2:Y:S01]  /*0990*/  LDG.E.64 R12, desc[UR16][R4.64] ;  /* 0x00000010040c7981 */ /* 0x000ea2000c1e1b00 */
[----:B------:R-:W-:Y:S02]  /*09a0*/  UIADD3 UR20, UP0, UPT, UR21, UR27, URZ ;  /* 0x0000001b15147290 */ /* 0x000fe4000ff1e0ff */
[----:B---3--:R-:W-:Y:S02]  /*09b0*/  DFMA R20, R20, R22, R14 ;  /* 0x000000161414722b */ /* 0x008fe4000000000e */
[----:B------:R0:W2:Y:S01]  /*09c0*/  LDG.E.64 R14, desc[UR16][R24.64] ;  /* 0x00000010180e7981 */ /* 0x0000a2000c1e1b00 */
[----:B------:R-:W-:Y:S01]  /*09d0*/  IMAD.U32 R29, RZ, RZ, UR6 ;  /* 0x00000006ff1d7e24 */ /* 0x000fe2000f8e00ff */
[----:B------:R-:W-:-:S02]  /*09e0*/  UIADD3.X UR6, UPT, UPT, UR6, UR11, URZ, UP0, !UPT ;  /* 0x0000000b06067290 */ /* 0x000fc400087fe4ff */
[----:B------:R-:W-:Y:S02]  /*09f0*/  UIADD3 UR7, UP0, UPT, UR20, UR27, URZ ;  /* 0x0000001b14077290 */ /* 0x000fe4000ff1e0ff */
[----:B----4-:R-:W-:Y:S01]  /*0a00*/  DFMA R26, R18, R16, R20 ;  /* 0x00000010121a722b */ /* 0x010fe20000000014 */
[----:B------:R-:W3:Y:S01]  /*0a10*/  LDG.E.64 R16, desc[UR16][R4.64+0x8] ;  /* 0x0000081004107981 */ /* 0x000ee2000c1e1b00 */
[----:B------:R-:W-:-:S03]  /*0a20*/  IMAD.U32 R22, RZ, RZ, UR20 ;  /* 0x00000014ff167e24 */ /* 0x000fc6000f8e00ff */
[----:B------:R-:W3:Y:S01]  /*0a30*/  LDG.E.64 R18, desc[UR16][R28.64] ;  /* 0x000000101c127981 */ /* 0x000ee2000c1e1b00 */
[----:B------:R-:W-:Y:S01]  /*0a40*/  IMAD.U32 R23, RZ, RZ, UR6 ;  /* 0x00000006ff177e24 */ /* 0x000fe2000f8e00ff */
[----:B------:R-:W-:Y:S02]  /*0a50*/  UIADD3.X UR6, UPT, UPT, UR6, UR11, URZ, UP0, !UPT ;  /* 0x0000000b06067290 */ /* 0x000fe400087fe4ff */
[----:B------:R-:W4:Y:S01]  /*0a60*/  LDG.E.64 R20, desc[UR16][R4.64+0x10] ;  /* 0x0000101004147981 */ /* 0x000f22000c1e1b00 */
[----:B0-----:R-:W-:-:S03]  /*0a70*/  IMAD.U32 R24, RZ, RZ, UR7 ;  /* 0x00000007ff187e24 */ /* 0x001fc6000f8e00ff */
[----:B------:R-:W4:Y:S01]  /*0a80*/  LDG.E.64 R22, desc[UR16][R22.64] ;  /* 0x0000001016167981 */ /* 0x000f22000c1e1b00 */
[----:B------:R-:W-:Y:S01]  /*0a90*/  IMAD.U32 R25, RZ, RZ, UR6 ;  /* 0x00000006ff197e24 */ /* 0x000fe2000f8e00ff */
[----:B-----5:R-:W-:Y:S02]  /*0aa0*/  DFMA R8, R6, R8, R26 ;  /* 0x000000080608722b */ /* 0x020fe4000000001a */
[----:B------:R0:W5:Y:S04]  /*0ab0*/  LDG.E.64 R6, desc[UR16][R4.64+0x18] ;  /* 0x0000181004067981 */ /* 0x000168000c1e1b00 */
[----:B------:R-:W5:Y:S01]  /*0ac0*/  LDG.E.64 R24, desc[UR16][R24.64] ;  /* 0x0000001018187981 */ /* 0x000f62000c1e1b00 */
[----:B------:R-:W-:-:S04]  /*0ad0*/  UIADD3 UR12, UP0, UPT, UR12, -0x8, URZ ;  /* 0xfffffff80c0c7890 */ /* 0x000fc8000ff1e0ff */
[----:B------:R-:W-:Y:S02]  /*0ae0*/  UIADD3.X UR13, UPT, UPT, UR13, -0x1, URZ, UP0, !UPT ;  /* 0xffffffff0d0d7890 */ /* 0x000fe400087fe4ff */
[----:B------:R-:W-:-:S04]  /*0af0*/  UISETP.NE.U32.AND UP0, UPT, UR12, URZ, UPT ;  /* 0x000000ff0c00728c */ /* 0x000fc8000bf05070 */
[----:B------:R-:W-:Y:S01]  /*0b00*/  UISETP.NE.AND.EX UP0, UPT, UR13, URZ, UPT, UP0 ;  /* 0x000000ff0d00728c */ /* 0x000fe2000bf05300 */
[----:B0-----:R-:W-:Y:S01]  /*0b10*/  IADD3 R4, P0, PT, R4, 0x40, RZ ;  /* 0x0000004004047810 */ /* 0x001fe20007f1e0ff */
[----:B------:R-:W-:-:S04]  /*0b20*/  ULEA UR14, UP1, UR18, UR14, 0x6 ;  /* 0x0000000e120e7291 */ /* 0x000fc8000f8230ff */
[----:B------:R-:W-:Y:S01]  /*0b30*/  IMAD.X R5, RZ, RZ, R5, P0 ;  /* 0x000000ffff057224 */ /* 0x000fe200000e0605 */
[----:B------:R-:W-:Y:S01]  /*0b40*/  UIADD3.X UR15, UPT, UPT, UR15, UR26, URZ, UP1, !UPT ;  /* 0x0000001a0f0f7290 */ /* 0x000fe20008ffe4ff */
[----:B--2---:R-:W-:-:S08]  /*0b50*/  DFMA R8, R12, R14, R8 ;  /* 0x0000000e0c08722b */ /* 0x004fd00000000008 */
[----:B---3--:R-:W-:-:S08]  /*0b60*/  DFMA R8, R16, R18, R8 ;  /* 0x000000121008722b */ /* 0x008fd00000000008 */
[----:B----4-:R-:W-:-:S08]  /*0b70*/  DFMA R8, R20, R22, R8 ;  /* 0x000000161408722b */ /* 0x010fd00000000008 */
[----:B-----5:R-:W-:Y:S01]  /*0b80*/  DFMA R12, R6, R24, R8 ;  /* 0x00000018060c722b */ /* 0x020fe20000000008 */
[----:B------:R-:W-:Y:S10]  /*0b90*/  BRA.U UP0, `(.L_x_6) ;  /* 0xfffffffd00047547 */ /* 0x000ff4000b83ffff */
[----:B------:R-:W-:Y:S01]  /*0ba0*/  UMOV UR6, UR10 ;  /* 0x0000000a00067c82 */ /* 0x000fe20008000000 */
[----:B------:R-:W-:-:S05]  /*0bb0*/  UMOV UR7, UR19 ;  /* 0x0000001300077c82 */ /* 0x000fca0008000000 */
.L_x_5:
[----:B------:R-:W-:-:S04]  /*0bc0*/  UISETP.NE.U32.AND UP0, UPT, UR24, URZ, UPT ;  /* 0x000000ff1800728c */ /* 0x000fc8000bf05070 */
[----:B------:R-:W-:-:S09]  /*0bd0*/  UISETP.NE.AND.EX UP0, UPT, URZ, URZ, UPT, UP0 ;  /* 0x000000ffff00728c */ /* 0x000fd2000bf05300 */
[----:B------:R-:W-:Y:S05]  /*0be0*/  BRA.U !UP0, `(.L_x_7) ;  /* 0x00000005087c7547 */ /* 0x000fea000b800000 */
[----:B------:R-:W-:Y:S02]  /*0bf0*/  UIADD3 UR12, UP0, UPT, UR24, -0x1, URZ ;  /* 0xffffffff180c7890 */ /* 0x000fe4000ff1e0ff */
[----:B------:R-:W-:Y:S02]  /*0c00*/  UISETP.NE.U32.AND UP1, UPT, UR25, URZ, UPT ;  /* 0x000000ff1900728c */ /* 0x000fe4000bf25070 */
[----:B------:R-:W-:Y:S02]  /*0c10*/  UIADD3.X UR13, UPT, UPT, URZ, -0x1, URZ, UP0, !UPT ;  /* 0xffffffffff0d7890 */ /* 0x000fe400087fe4ff */
[----:B------:R-:W-:Y:S02]  /*0c20*/  UISETP.GE.U32.AND UP0, UPT, UR12, 0x3, UPT ;  /* 0x000000030c00788c */ /* 0x000fe4000bf06070 */
[----:B------:R-:W-:Y:S02]  /*0c30*/  UISETP.NE.AND.EX UP1, UPT, URZ, URZ, UPT, UP1 ;  /* 0x000000ffff00728c */ /* 0x000fe4000bf25310 */
[----:B------:R-:W-:-:S09]  /*0c40*/  UISETP.GE.U32.AND.EX UP0, UPT, UR13, URZ, UPT, UP0 ;  /* 0x000000ff0d00728c */ /* 0x000fd2000bf06100 */
[----:B------:R-:W-:Y:S05]  /*0c50*/  BRA.U !UP0, `(.L_x_8) ;  /* 0x00000001089c7547 */ /* 0x000fea000b800000 */
[----:B------:R-:W0:Y:S01]  /*0c60*/  LDCU.128 UR20, c[0x0][0x380] ;  /* 0x00007000ff1477ac */ /* 0x000e220008000c00 */
[----:B------:R-:W-:Y:S01]  /*0c70*/  IADD3 R0, P0, PT, R2, UR6, RZ ;  /* 0x0000000602007c10 */ /* 0x000fe2000ff1e0ff */
[----:B------:R-:W-:-:S03]  /*0c80*/  UIMAD UR14, UR7, UR8, URZ ;  /* 0x00000008070e72a4 */ /* 0x000fc6000f8e02ff */
[----:B------:R-:W-:Y:S01]  /*0c90*/  IADD3.X R5, PT, PT, R11, UR7, RZ, P0, !PT ;  /* 0x000000070b057c10 */ /* 0x000fe200087fe4ff */
[----:B------:R-:W-:Y:S02]  /*0ca0*/  UIMAD.WIDE.U32 UR12, UR6, UR8, UR4 ;  /* 0x00000008060c72a5 */ /* 0x000fe4000f8e0004 */
[----:B------:R-:W-:-:S04]  /*0cb0*/  UIMAD UR15, UR6, UR9, UR14 ;  /* 0x00000009060f72a4 */ /* 0x000fc8000f8e020e */
[----:B------:R-:W-:Y:S02]  /*0cc0*/  UIADD3 UR13, UPT, UPT, UR13, UR15, URZ ;  /* 0x0000000f0d0d7290 */ /* 0x000fe4000fffe0ff */
[----:B0-----:R-:W-:Y:S01]  /*0cd0*/  ULEA UR14, UP0, UR12, UR22, 0x3 ;  /* 0x000000160c0e7291 */ /* 0x001fe2000f8018ff */
[----:B------:R-:W-:-:S03]  /*0ce0*/  LEA R22, P1, R0, UR20, 0x3 ;  /* 0x0000001400167c11 */ /* 0x000fc6000f8218ff */
[----:B------:R-:W-:Y:S01]  /*0cf0*/  ULEA.HI.X UR12, UR12, UR23, UR13, 0x3, UP0 ;  /* 0x000000170c0c7291 */ /* 0x000fe200080f1c0d */
[----:B------:R-:W-:Y:S01]  /*0d00*/  LEA.HI.X R23, R0, UR21, R5, 0x3, P1 ;  /* 0x0000001500177c11 */ /* 0x000fe200088f1c05 */
[----:B------:R-:W-:Y:S02]  /*0d10*/  UIADD3 UR13, UP0, UPT, UR14, UR27, URZ ;  /* 0x0000001b0e0d7290 */ /* 0x000fe4000ff1e0ff */
[----:B------:R-:W-:Y:S02]  /*0d20*/  IMAD.U32 R18, RZ, RZ, UR14 ;  /* 0x0000000eff127e24 */ /* 0x000fe4000f8e00ff */
[----:B------:R-:W-:Y:S01]  /*0d30*/  IMAD.U32 R19, RZ, RZ, UR12 ;  /* 0x0000000cff137e24 */ /* 0x000fe2000f8e00ff */
[----:B------:R-:W-:Y:S01]  /*0d40*/  UIADD3.X UR12, UPT, UPT, UR12, UR11, URZ, UP0, !UPT ;  /* 0x0000000b0c0c7290 */ /* 0x000fe200087fe4ff */
[----:B------:R-:W2:Y:S01]  /*0d50*/  LDG.E.64 R6, desc[UR16][R22.64] ;  /* 0x0000001016067981 */ /* 0x000ea2000c1e1b00 */
[----:B------:R-:W-:Y:S02]  /*0d60*/  UIADD3 UR14, UP0, UPT, UR13, UR27, URZ ;  /* 0x0000001b0d0e7290 */ /* 0x000fe4000ff1e0ff */
[----:B------:R-:W-:Y:S01]  /*0d70*/  IMAD.U32 R16, RZ, RZ, UR13 ;  /* 0x0000000dff107e24 */ /* 0x000fe2000f8e00ff */
[----:B------:R-:W2:Y:S01]  /*0d80*/  LDG.E.64 R18, desc[UR16][R18.64] ;  /* 0x0000001012127981 */ /* 0x000ea2000c1e1b00 */
[----:B------:R-:W-:Y:S01]  /*0d90*/  IMAD.U32 R17, RZ, RZ, UR12 ;  /* 0x0000000cff117e24 */ /* 0x000fe2000f8e00ff */
[----:B------:R-:W-:-:S02]  /*0da0*/  UIADD3.X UR12, UPT, UPT, UR12, UR11, URZ, UP0, !UPT ;  /* 0x0000000b0c0c7290 */ /* 0x000fc400087fe4ff */
[----:B------:R-:W3:Y:S01]  /*0db0*/  LDG.E.64 R4, desc[UR16][R22.64+0x8] ;  /* 0x0000081016047981 */ /* 0x000ee2000c1e1b00 */
[----:B------:R-:W-:Y:S02]  /*0dc0*/  UIADD3 UR13, UP0, UPT, UR14, UR27, URZ ;  /* 0x0000001b0e0d7290 */ /* 0x000fe4000ff1e0ff */
[----:B------:R-:W-:Y:S01]  /*0dd0*/  IMAD.U32 R14, RZ, RZ, UR14 ;  /* 0x0000000eff0e7e24 */ /* 0x000fe2000f8e00ff */
[----:B------:R-:W3:Y:S01]  /*0de0*/  LDG.E.64 R16, desc[UR16][R16.64] ;  /* 0x0000001010107981 */ /* 0x000ee2000c1e1b00 */
[----:B------:R-:W-:Y:S01]  /*0df0*/  IMAD.U32 R15, RZ, RZ, UR12 ;  /* 0x0000000cff0f7e24 */ /* 0x000fe2000f8e00ff */
[----:B------:R-:W-:Y:S02]  /*0e00*/  UIADD3.X UR12, UPT, UPT, UR12, UR11, URZ, UP0, !UPT ;  /* 0x0000000b0c0c7290 */ /* 0x000fe400087fe4ff */
[----:B------:R-:W4:Y:S01]  /*0e10*/  LDG.E.64 R8, desc[UR16][R22.64+0x10] ;  /* 0x0000101016087981 */ /* 0x000f22000c1e1b00 */
[----:B------:R-:W-:-:S03]  /*0e20*/  IMAD.U32 R24, RZ, RZ, UR13 ;  /* 0x0000000dff187e24 */ /* 0x000fc6000f8e00ff */
[----:B------:R-:W4:Y:S01]  /*0e30*/  LDG.E.64 R14, desc[UR16][R14.64] ;  /* 0x000000100e0e7981 */ /* 0x000f22000c1e1b00 */
[----:B------:R-:W-:-:S03]  /*0e40*/  IMAD.U32 R25, RZ, RZ, UR12 ;  /* 0x0000000cff197e24 */ /* 0x000fc6000f8e00ff */
[----:B------:R-:W5:Y:S04]  /*0e50*/  LDG.E.64 R20, desc[UR16][R22.64+0x18] ;  /* 0x0000181016147981 */ /* 0x000f68000c1e1b00 */
[----:B------:R-:W5:Y:S01]  /*0e60*/  LDG.E.64 R24, desc[UR16][R24.64] ;  /* 0x0000001018187981 */ /* 0x000f62000c1e1b00 */
[----:B------:R-:W-:-:S04]  /*0e70*/  UIADD3 UR6, UP0, UPT, UR6, 0x4, URZ ;  /* 0x0000000406067890 */ /* 0x000fc8000ff1e0ff */
[----:B------:R-:W-:Y:S01]  /*0e80*/  UIADD3.X UR7, UPT, UPT, URZ, UR7, URZ, UP0, !UPT ;  /* 0x00000007ff077290 */ /* 0x000fe200087fe4ff */
[----:B--2---:R-:W-:-:S08]  /*0e90*/  DFMA R6, R6, R18, R12 ;  /* 0x000000120606722b */ /* 0x004fd0000000000c */
[----:B---3--:R-:W-:-:S08]  /*0ea0*/  DFMA R4, R4, R16, R6 ;  /* 0x000000100404722b */ /* 0x008fd00000000006 */
[----:B----4-:R-:W-:-:S08]  /*0eb0*/  DFMA R4, R8, R14, R4 ;  /* 0x0000000e0804722b */ /* 0x010fd00000000004 */
[----:B-----5:R-:W-:-:S11]  /*0ec0*/  DFMA R12, R20, R24, R4 ;  /* 0x00000018140c722b */ /* 0x020fd60000000004 */
.L_x_8:
[----:B------:R-:W-:Y:S05]  /*0ed0*/  BRA.U !UP1, `(.L_x_7) ;  /* 0x0000000109c07547 */ /* 0x000fea000b800000 */
[----:B------:R-:W-:Y:S02]  /*0ee0*/  UISETP.NE.U32.AND UP1, UPT, UR25, 0x1, UPT ;  /* 0x000000011900788c */ /* 0x000fe4000bf25070 */
[----:B------:R-:W-:Y:S02]  /*0ef0*/  ULOP3.LUT UR12, UR8, 0x1, URZ, 0xc0, !UPT ;  /* 0x00000001080c7892 */ /* 0x000fe4000f8ec0ff */
[----:B------:R-:W-:Y:S02]  /*0f00*/  UISETP.NE.AND.EX UP1, UPT, URZ, URZ, UPT, UP1 ;  /* 0x000000ffff00728c */ /* 0x000fe4000bf25310 */
[----:B------:R-:W-:-:S04]  /*0f10*/  UISETP.NE.U32.AND UP0, UPT, UR12, 0x1, UPT ;  /* 0x000000010c00788c */ /* 0x000fc8000bf05070 */
[----:B------:R-:W-:-:S03]  /*0f20*/  UISETP.NE.U32.AND.EX UP0, UPT, URZ, URZ, UPT, UP0 ;  /* 0x000000ffff00728c */ /* 0x000fc6000bf05100 */
[----:B------:R-:W-:Y:S08]  /*0f30*/  BRA.U !UP1, `(.L_x_9) ;  /* 0x0000000109647547 */ /* 0x000ff0000b800000 */
        /* <DEDUP_REMOVED lines=16> */
[----:B------:R-:W-:-:S03]  /*1040*/  IMAD.U32 R16, RZ, RZ, UR12 ;  /* 0x0000000cff107e24 */ /* 0x000fc6000f8e00ff */
[----:B------:R-:W2:Y:S01]  /*1050*/  LDG.E.64 R8, desc[UR16][R8.64] ;  /* 0x0000001008087981 */ /* 0x000ea2000c1e1b00 */
[----:B------:R-:W-:-:S03]  /*1060*/  IMAD.U32 R17, RZ, RZ, UR14 ;  /* 0x0000000eff117e24 */ /* 0x000fc6000f8e00ff */
[----:B------:R-:W3:Y:S04]  /*1070*/  LDG.E.64 R14, desc[UR16][R4.64+0x8] ;  /* 0x00000810040e7981 */ /* 0x000ee8000c1e1b00 */
[----:B------:R-:W3:Y:S01]  /*1080*/  LDG.E.64 R16, desc[UR16][R16.64] ;  /* 0x0000001010107981 */ /* 0x000ee2000c1e1b00 */
[----:B------:R-:W-:-:S04]  /*1090*/  UIADD3 UR6, UP1, UPT, UR6, 0x2, URZ ;  /* 0x0000000206067890 */ /* 0x000fc8000ff3e0ff */
[----:B------:R-:W-:Y:S01]  /*10a0*/  UIADD3.X UR7, UPT, UPT, URZ, UR7, URZ, UP1, !UPT ;  /* 0x00000007ff077290 */ /* 0x000fe20008ffe4ff */
[----:B--2---:R-:W-:-:S08]  /*10b0*/  DFMA R6, R6, R8, R12 ;  /* 0x000000080606722b */ /* 0x004fd0000000000c */
[----:B---3--:R-:W-:-:S11]  /*10c0*/  DFMA R12, R14, R16, R6 ;  /* 0x000000100e0c722b */ /* 0x008fd60000000006 */
.L_x_9:
[----:B------:R-:W-:Y:S05]  /*10d0*/  BRA.U UP0, `(.L_x_7) ;  /* 0x0000000100407547 */ /* 0x000fea000b800000 */
        /* <DEDUP_REMOVED lines=11> */
[----:B------:R-:W-:-:S04]  /*1190*/  IMAD.U32 R6, RZ, RZ, UR6 ;  /* 0x00000006ff067e24 */ /* 0x000fc8000f8e00ff */
[----:B------:R-:W-:Y:S01]  /*11a0*/  IMAD.U32 R7, RZ, RZ, UR12 ;  /* 0x0000000cff077e24 */ /* 0x000fe2000f8e00ff */
[----:B------:R-:W2:Y:S05]  /*11b0*/  LDG.E.64 R4, desc[UR16][R4.64] ;  /* 0x0000001004047981 */ /* 0x000eaa000c1e1b00 */
[----:B------:R-:W2:Y:S02]  /*11c0*/  LDG.E.64 R6, desc[UR16][R6.64] ;  /* 0x0000001006067981 */ /* 0x000ea4000c1e1b00 */
[----:B--2---:R-:W-:-:S11]  /*11d0*/  DFMA R12, R4, R6, R12 ;  /* 0x00000006040c722b */ /* 0x004fd6000000000c */
.L_x_7:
[----:B------:R-:W0:Y:S01]  /*11e0*/  LDCU.64 UR6, c[0x0][0x390] ;  /* 0x00007200ff0677ac */ /* 0x000e220008000a00 */
[----:B------:R-:W-:Y:S01]  /*11f0*/  IADD3 R0, P0, PT, R2, UR4, RZ ;  /* 0x0000000402007c10 */ /* 0x000fe2000ff1e0ff */
[----:B------:R-:W1:Y:S03]  /*1200*/  LDCU.64 UR8, c[0x0][0x3a8] ;  /* 0x00007500ff0877ac */ /* 0x000e660008000a00 */
[----:B------:R-:W-:Y:S01]  /*1210*/  IADD3.X R5, PT, PT, R11, UR5, RZ, P0, !PT ;  /* 0x000000050b057c10 */ /* 0x000fe200087fe4ff */
[----:B------:R-:W-:-:S04]  /*1220*/  UIADD3 UR4, UP0, UPT, UR4, 0x1, URZ ;  /* 0x0000000104047890 */ /* 0x000fc8000ff1e0ff */
[----:B------:R-:W-:Y:S01]  /*1230*/  UIADD3.X UR5, UPT, UPT, URZ, UR5, URZ, UP0, !UPT ;  /* 0x00000005ff057290 */ /* 0x000fe200087fe4ff */
[----:B0-----:R-:W-:-:S04]  /*1240*/  LEA R4, P0, R0, UR6, 0x3 ;  /* 0x0000000600047c11 */ /* 0x001fc8000f8018ff */
[----:B------:R-:W-:Y:S01]  /*1250*/  LEA.HI.X R5, R0, UR7, R5, 0x3, P0 ;  /* 0x0000000700057c11 */ /* 0x000fe200080f1c05 */
[----:B-1----:R-:W-:-:S04]  /*1260*/  UISETP.NE.U32.AND UP0, UPT, UR4, UR8, UPT ;  /* 0x000000080400728c */ /* 0x002fc8000bf05070 */
[----:B------:R0:W-:Y:S01]  /*1270*/  STG.E.64 desc[UR16][R4.64], R12 ;  /* 0x0000000c04007986 */ /* 0x0001e2000c101b10 */
[----:B------:R-:W-:-:S09]  /*1280*/  UISETP.NE.AND.EX UP0, UPT, UR5, UR9, UPT, UP0 ;  /* 0x000000090500728c */ /* 0x000fd2000bf05300 */
[----:B------:R-:W-:Y:S05]  /*1290*/  BRA.U UP0, `(.L_x_10) ;  /* 0xfffffff100fc7547 */ /* 0x000fea000b83ffff */
[----:B------:R-:W-:Y:S05]  /*12a0*/  EXIT ;  /* 0x000000000000794d */ /* 0x000fea0003800000 */
.L_x_11:
[----:B------:R-:W-:-:S00]  /*12b0*/  BRA `(.L_x_11) ;  /* 0xfffffffc00fc7947 */ /* 0x000fc0000383ffff */
[----:B------:R-:W-:-:S00]  /*12c0*/  NOP ;  /* 0x0000000000007918 */ /* 0x000fc00000000000 */
        /* <DEDUP_REMOVED lines=11> */
.L_x_12:


//--------------------- .nv.shared.reserved.0     --------------------------
	.section	.nv.shared.reserved.0,"aw",@nobits
	.weak		__nv_reservedSMEM_offset_0_alias
	.size		__nv_reservedSMEM_offset_0_alias, 0, 64
	.other		__nv_reservedSMEM_offset_0_alias,@"STO_CUDA_RESERVED_SHARED STV_DEFAULT"
__nv_reservedSMEM_offset_0_alias:
	.zero		0
	.zero		64


//--------------------- .nv.constant0._Z8d_matmulPKdS0_Pdmmm --------------------------
	.section	.nv.constant0._Z8d_matmulPKdS0_Pdmmm,"a",@progbits
	.sectionflags	@""
	.align	4
.nv.constant0._Z8d_matmulPKdS0_Pdmmm:
	.zero		944


//--------------------- SYMBOLS --------------------------

	.type		.nv.reservedSmem.offset0,@object
	.size		.nv.reservedSmem.offset0,0x4
